	.headerflags	@"EF_CUDA_TEXMODE_UNIFIED EF_CUDA_64BIT_ADDRESS EF_CUDA_ACCELERATORS EF_CUDA_SM90 EF_CUDA_VIRTUAL_SM(EF_CUDA_SM90)"
	.elftype	@"ET_EXEC"


//--------------------- .nv.info                  --------------------------
	.section	.nv.info,"",@"SHT_CUDA_INFO"
	.align	4


	//----- nvinfo : EIATTR_REGCOUNT
	.align		4
        /*0000*/ 	.byte	0x04, 0x2f
        /*0002*/ 	.short	(.L_1 - .L_0)
	.align		4
.L_0:
        /*0004*/ 	.word	index@(triton_poi_fused__to_copy_add_arange_mul_42)
        /*0008*/ 	.word	0x0000000a


	//----- nvinfo : EIATTR_MIN_STACK_SIZE
	.align		4
.L_1:
        /*000c*/ 	.byte	0x04, 0x12
        /*000e*/ 	.short	(.L_3 - .L_2)
	.align		4
.L_2:
        /*0010*/ 	.word	index@(triton_poi_fused__to_copy_add_arange_mul_42)
        /*0014*/ 	.word	0x00000000


	//----- nvinfo : EIATTR_FRAME_SIZE
	.align		4
.L_3:
        /*0018*/ 	.byte	0x04, 0x11
        /*001a*/ 	.short	(.L_5 - .L_4)
	.align		4
.L_4:
        /*001c*/ 	.word	index@(triton_poi_fused__to_copy_add_arange_mul_42)
        /*0020*/ 	.word	0x00000000


	//----- nvinfo : EIATTR_MIN_STACK_SIZE
	.align		4
.L_5:
        /*0024*/ 	.byte	0x04, 0x12
        /*0026*/ 	.short	(.L_7 - .L_6)
	.align		4
.L_6:
        /*0028*/ 	.word	index@(triton_poi_fused__to_copy_add_arange_mul_42)
        /*002c*/ 	.word	0x00000000
.L_7:


//--------------------- .nv.info.triton_poi_fused__to_copy_add_arange_mul_42 --------------------------
	.section	.nv.info.triton_poi_fused__to_copy_add_arange_mul_42,"",@"SHT_CUDA_INFO"
	.sectionflags	@""
	.align	4


	//----- nvinfo : EIATTR_CUDA_API_VERSION
	.align		4
        /*0000*/ 	.byte	0x04, 0x37
        /*0002*/ 	.short	(.L_9 - .L_8)
.L_8:
        /*0004*/ 	.word	0x0000007c


	//----- nvinfo : EIATTR_KPARAM_INFO
	.align		4
.L_9:
        /*0008*/ 	.byte	0x04, 0x17
        /*000a*/ 	.short	(.L_11 - .L_10)
.L_10:
        /*000c*/ 	.word	0x00000000
        /*0010*/ 	.short	0x0001
        /*0012*/ 	.short	0x0008
        /*0014*/ 	.byte	0x00, 0xf0, 0x11, 0x00


	//----- nvinfo : EIATTR_KPARAM_INFO
	.align		4
.L_11:
        /*0018*/ 	.byte	0x04, 0x17
        /*001a*/ 	.short	(.L_13 - .L_12)
.L_12:
        /*001c*/ 	.word	0x00000000
        /*0020*/ 	.short	0x0000
        /*0022*/ 	.short	0x0000
        /*0024*/ 	.byte	0x00, 0xf4, 0x21, 0x00


	//----- nvinfo : EIATTR_SPARSE_MMA_MASK
	.align		4
.L_13:
        /*0028*/ 	.byte	0x03, 0x50
        /*002a*/ 	.short	0x0000


	//----- nvinfo : EIATTR_MAXREG_COUNT
	.align		4
        /*002c*/ 	.byte	0x03, 0x1b
        /*002e*/ 	.short	0x00ff


	//----- nvinfo : EIATTR_EXIT_INSTR_OFFSETS
	.align		4
        /*0030*/ 	.byte	0x04, 0x1c
        /*0032*/ 	.short	(.L_15 - .L_14)


	//   ....[0]....
.L_14:
        /*0034*/ 	.word	0x00000120


	//   ....[1]....
        /*0038*/ 	.word	0x00000150


	//----- nvinfo : EIATTR_REQNTID
	.align		4
.L_15:
        /*003c*/ 	.byte	0x04, 0x10
        /*003e*/ 	.short	(.L_17 - .L_16)
.L_16:
        /*0040*/ 	.word	0x00000020
        /*0044*/ 	.word	0x00000001
        /*0048*/ 	.word	0x00000001


	//----- nvinfo : EIATTR_CBANK_PARAM_SIZE
	.align		4
.L_17:
        /*004c*/ 	.byte	0x03, 0x19
        /*004e*/ 	.short	0x000c


	//----- nvinfo : EIATTR_PARAM_CBANK
	.align		4
        /*0050*/ 	.byte	0x04, 0x0a
        /*0052*/ 	.short	(.L_19 - .L_18)
	.align		4
.L_18:
        /*0054*/ 	.word	index@(.nv.constant0.triton_poi_fused__to_copy_add_arange_mul_42)
        /*0058*/ 	.short	0x0210
        /*005a*/ 	.short	0x000c


	//----- nvinfo : EIATTR_SW_WAR
	.align		4
.L_19:
        /*005c*/ 	.byte	0x04, 0x36
        /*005e*/ 	.short	(.L_21 - .L_20)
.L_20:
        /*0060*/ 	.word	0x00000008
.L_21:


//--------------------- .nv.callgraph             --------------------------
	.section	.nv.callgraph,"",@"SHT_CUDA_CALLGRAPH"
	.align	4
	.sectionentsize	8
	.align		4
        /*0000*/ 	.word	0x00000000
	.align		4
        /*0004*/ 	.word	0xffffffff
	.align		4
        /*0008*/ 	.word	0x00000000
	.align		4
        /*000c*/ 	.word	0xfffffffe
	.align		4
        /*0010*/ 	.word	0x00000000
	.align		4
        /*0014*/ 	.word	0xfffffffd
	.align		4
        /*0018*/ 	.word	0x00000000
	.align		4
        /*001c*/ 	.word	0xfffffffc


//--------------------- .text.triton_poi_fused__to_copy_add_arange_mul_42 --------------------------
	.section	.text.triton_poi_fused__to_copy_add_arange_mul_42,"ax",@progbits
	.align	128
        .global         triton_poi_fused__to_copy_add_arange_mul_42
        .type           triton_poi_fused__to_copy_add_arange_mul_42,@function
        .size           triton_poi_fused__to_copy_add_arange_mul_42,(.L_x_1 - triton_poi_fused__to_copy_add_arange_mul_42)
        .other          triton_poi_fused__to_copy_add_arange_mul_42,@"STO_CUDA_ENTRY STV_DEFAULT"
triton_poi_fused__to_copy_add_arange_mul_42:
.text.triton_poi_fused__to_copy_add_arange_mul_42:
[----:B------:R-:W0:Y:S02]  /*0000*/  LDC R1, c[0x0][0x28] ;  /* 0x00000a00ff017b82 */ /* 0x000e240000000800 */
[----:B------:R-:W1:Y:S01]  /*0010*/  S2R R0, SR_TID.X ;  /* 0x0000000000007919 */ /* 0x000e620000002100 */
[----:B------:R-:W2:Y:S01]  /*0020*/  LDC.64 R2, c[0x0][0x210] ;  /* 0x00008400ff027b82 */ /* 0x000ea20000000a00 */
[----:B------:R-:W3:Y:S01]  /*0030*/  S2R R5, SR_CTAID.X ;  /* 0x0000000000057919 */ /* 0x000ee20000002500 */
[----:B-1----:R-:W-:-:S05]  /*0040*/  IMAD.SHL.U32 R0, R0, 0x2, RZ ;  /* 0x0000000200007824 */ /* 0x002fca00078e00ff */
[----:B------:R-:W-:-:S05]  /*0050*/  LOP3.LUT R0, R0, 0x3e, RZ, 0xc0, !PT ;  /* 0x0000003e00007812 */ /* 0x000fca00078ec0ff */
[----:B---3--:R-:W-:-:S04]  /*0060*/  IMAD R5, R5, 0x40, R0 ;  /* 0x0000004005057824 */ /* 0x008fc800078e0200 */
[C---:B------:R-:W-:Y:S01]  /*0070*/  VIADD R0, R5.reuse, 0x1 ;  /* 0x0000000105007836 */ /* 0x040fe20000000000 */
[----:B------:R-:W-:Y:S01]  /*0080*/  I2FP.F32.S32 R4, R5 ;  /* 0x0000000500047245 */ /* 0x000fe20000201400 */
[C---:B--2---:R-:W-:Y:S01]  /*0090*/  IMAD.WIDE R2, R5.reuse, 0x8, R2 ;  /* 0x0000000805027825 */ /* 0x044fe200078e0202 */
[----:B------:R-:W-:Y:S02]  /*00a0*/  ISETP.GE.AND P0, PT, R5, 0x40, PT ;  /* 0x000000400500780c */ /* 0x000fe40003f06270 */
[----:B------:R-:W-:Y:S01]  /*00b0*/  I2FP.F32.S32 R0, R0 ;  /* 0x0000000000007245 */ /* 0x000fe20000201400 */
[----:B------:R-:W-:-:S04]  /*00c0*/  FMUL R4, R4, 0.5 ;  /* 0x3f00000004047820 */ /* 0x000fc80000400000 */
[----:B------:R-:W-:Y:S02]  /*00d0*/  FMUL R0, R0, 0.5 ;  /* 0x3f00000000007820 */ /* 0x000fe40000400000 */
[----:B------:R-:W1:Y:S08]  /*00e0*/  F2I.TRUNC.NTZ R4, R4 ;  /* 0x0000000400047305 */ /* 0x000e70000020f100 */
[----:B------:R-:W2:Y:S01]  /*00f0*/  F2I.TRUNC.NTZ R6, R0 ;  /* 0x0000000000067305 */ /* 0x000ea2000020f100 */
[----:B-1----:R-:W-:-:S02]  /*0100*/  SHF.R.S32.HI R5, RZ, 0x1f, R4 ;  /* 0x0000001fff057819 */ /* 0x002fc40000011404 */
[----:B--2---:R-:W-:Y:S01]  /*0110*/  SHF.R.S32.HI R7, RZ, 0x1f, R6 ;  /* 0x0000001fff077819 */ /* 0x004fe20000011406 */
[----:B------:R-:W-:Y:S06]  /*0120*/  @P0 EXIT ;  /* 0x000000000000094d */ /* 0x000fec0003800000 */
[----:B------:R-:W-:Y:S02]  /*0130*/  ULDC.64 UR4, c[0x0][0x208] ;  /* 0x0000820000047ab9 */ /* 0x000fe40000000a00 */
[----:B------:R-:W-:Y:S01]  /*0140*/  STG.E.128 desc[UR4][R2.64], R4 ;  /* 0x0000000402007986 */ /* 0x000fe2000c101d04 */
[----:B------:R-:W-:Y:S05]  /*0150*/  EXIT ;  /* 0x000000000000794d */ /* 0x000fea0003800000 */
.L_x_0:
[----:B------:R-:W-:-:S00]  /*0160*/  BRA `(.L_x_0) ;  /* 0xfffffffc00fc7947 */ /* 0x000fc0000383ffff */
[----:B------:R-:W-:-:S00]  /*0170*/  NOP ;  /* 0x0000000000007918 */ /* 0x000fc00000000000 */
        /* <DEDUP_REMOVED lines=8> */
.L_x_1:


//--------------------- .nv.constant0.triton_poi_fused__to_copy_add_arange_mul_42 --------------------------
	.section	.nv.constant0.triton_poi_fused__to_copy_add_arange_mul_42,"a",@progbits
	.sectionflags	@""
	.align	4
.nv.constant0.triton_poi_fused__to_copy_add_arange_mul_42:
	.zero		540
